//
// Generated by NVIDIA NVVM Compiler
//
// Compiler Build ID: CL-36424714
// Cuda compilation tools, release 13.0, V13.0.88
// Based on NVVM 20.0.0
//

.version 9.0
.target sm_100
.address_size 64

	// .globl	_Z1fPciPlS0_S_

.visible .entry _Z1fPciPlS0_S_(
	.param .u64 .ptr .align 1 _Z1fPciPlS0_S__param_0,
	.param .u32 _Z1fPciPlS0_S__param_1,
	.param .u64 .ptr .align 1 _Z1fPciPlS0_S__param_2,
	.param .u64 .ptr .align 1 _Z1fPciPlS0_S__param_3,
	.param .u64 .ptr .align 1 _Z1fPciPlS0_S__param_4
)
{
	.reg .pred 	%p<26>;
	.reg .b16 	%rs<11>;
	.reg .b32 	%r<67>;
	.reg .b64 	%rd<146>;

	ld.param.u64 	%rd48, [_Z1fPciPlS0_S__param_0];
	ld.param.u32 	%r20, [_Z1fPciPlS0_S__param_1];
	ld.param.u64 	%rd49, [_Z1fPciPlS0_S__param_2];
	ld.param.u64 	%rd50, [_Z1fPciPlS0_S__param_3];
	ld.param.u64 	%rd46, [_Z1fPciPlS0_S__param_4];
	cvta.to.global.u64 	%rd1, %rd48;
	cvta.to.global.u64 	%rd2, %rd49;
	cvta.to.global.u64 	%rd3, %rd50;
	mov.u32 	%r21, %ctaid.x;
	mov.u32 	%r22, %ntid.x;
	mov.u32 	%r23, %tid.x;
	mad.lo.s32 	%r1, %r21, %r22, %r23;
	mov.u32 	%r24, %nctaid.x;
	mul.lo.s32 	%r25, %r22, %r24;
	add.s32 	%r26, %r25, %r20;
	add.s32 	%r27, %r26, -1;
	div.s32 	%r28, %r27, %r25;
	add.s32 	%r29, %r28, 63;
	shr.s32 	%r30, %r29, 31;
	shr.u32 	%r31, %r30, 26;
	add.s32 	%r32, %r29, %r31;
	and.b32  	%r33, %r32, -64;
	mul.lo.s32 	%r2, %r33, %r1;
	add.s32 	%r3, %r2, %r33;
	setp.lt.s32 	%p1, %r28, 1;
	setp.ge.s32 	%p2, %r2, %r20;
	mov.b16 	%rs10, 0;
	mov.b64 	%rd128, 0;
	or.pred  	%p3, %p1, %p2;
	@%p3 bra 	$L__BB0_26;
	cvt.s64.s32 	%rd134, %r2;
	min.s32 	%r36, %r3, %r20;
	cvt.s64.s32 	%rd53, %r36;
	add.s64 	%rd54, %rd134, 1;
	max.s64 	%rd5, %rd53, %rd54;
	and.b64  	%rd6, %rd5, 3;
	sub.s64 	%rd55, %rd134, %rd5;
	setp.gt.u64 	%p4, %rd55, -4;
	mov.b64 	%rd128, 0;
	mov.b32 	%r58, 0;
	mov.u64 	%rd127, %rd128;
	@%p4 bra 	$L__BB0_16;
	and.b64  	%rd57, %rd5, -4;
	neg.s64 	%rd7, %rd57;
	mov.b64 	%rd128, 0;
	mov.b32 	%r58, 0;
$L__BB0_3:
	shr.s64 	%rd58, %rd134, 63;
	shr.u64 	%rd59, %rd58, 58;
	add.s64 	%rd60, %rd134, %rd59;
	and.b64  	%rd61, %rd60, -64;
	sub.s64 	%rd11, %rd134, %rd61;
	setp.ne.s64 	%p5, %rd11, 0;
	@%p5 bra 	$L__BB0_5;
	shr.s64 	%rd65, %rd60, 6;
	shl.b64 	%rd66, %rd65, 3;
	add.s64 	%rd67, %rd2, %rd66;
	ld.global.u64 	%rd127, [%rd67];
$L__BB0_5:
	add.s64 	%rd68, %rd1, %rd134;
	add.s64 	%rd14, %rd68, 3;
	ld.global.u8 	%rs4, [%rd68];
	setp.ne.s16 	%p6, %rs4, 34;
	@%p6 bra 	$L__BB0_7;
	cvt.u32.u64 	%r38, %rd11;
	mov.b64 	%rd69, 1;
	shl.b64 	%rd70, %rd69, %r38;
	and.b64  	%rd71, %rd127, %rd70;
	setp.eq.s64 	%p7, %rd71, 0;
	selp.b64 	%rd72, %rd70, 0, %p7;
	or.b64  	%rd128, %rd72, %rd128;
	selp.u32 	%r39, 1, 0, %p7;
	add.s32 	%r58, %r58, %r39;
$L__BB0_7:
	ld.global.u8 	%rs5, [%rd14+-2];
	setp.ne.s16 	%p8, %rs5, 34;
	@%p8 bra 	$L__BB0_9;
	cvt.u32.u64 	%r40, %rd134;
	add.s32 	%r41, %r40, 1;
	and.b32  	%r42, %r41, 61;
	mov.b64 	%rd73, 1;
	shl.b64 	%rd74, %rd73, %r42;
	and.b64  	%rd75, %rd127, %rd74;
	setp.eq.s64 	%p9, %rd75, 0;
	selp.b64 	%rd76, %rd74, 0, %p9;
	or.b64  	%rd128, %rd76, %rd128;
	selp.u32 	%r43, 1, 0, %p9;
	add.s32 	%r58, %r58, %r43;
$L__BB0_9:
	ld.global.u8 	%rs6, [%rd14+-1];
	setp.ne.s16 	%p10, %rs6, 34;
	@%p10 bra 	$L__BB0_11;
	cvt.u32.u64 	%r44, %rd134;
	add.s32 	%r45, %r44, 2;
	and.b32  	%r46, %r45, 62;
	mov.b64 	%rd77, 1;
	shl.b64 	%rd78, %rd77, %r46;
	and.b64  	%rd79, %rd127, %rd78;
	setp.eq.s64 	%p11, %rd79, 0;
	selp.b64 	%rd80, %rd78, 0, %p11;
	or.b64  	%rd128, %rd80, %rd128;
	selp.u32 	%r47, 1, 0, %p11;
	add.s32 	%r58, %r58, %r47;
$L__BB0_11:
	add.s64 	%rd21, %rd134, 3;
	shr.s64 	%rd81, %rd21, 63;
	shr.u64 	%rd82, %rd81, 58;
	add.s64 	%rd83, %rd21, %rd82;
	and.b64  	%rd84, %rd83, -64;
	sub.s64 	%rd22, %rd21, %rd84;
	ld.global.u8 	%rs7, [%rd14];
	setp.ne.s16 	%p12, %rs7, 34;
	@%p12 bra 	$L__BB0_13;
	cvt.u32.u64 	%r48, %rd22;
	mov.b64 	%rd85, 1;
	shl.b64 	%rd86, %rd85, %r48;
	and.b64  	%rd87, %rd127, %rd86;
	setp.eq.s64 	%p13, %rd87, 0;
	selp.b64 	%rd88, %rd86, 0, %p13;
	or.b64  	%rd128, %rd88, %rd128;
	selp.u32 	%r49, 1, 0, %p13;
	add.s32 	%r58, %r58, %r49;
$L__BB0_13:
	setp.ne.s64 	%p14, %rd22, 63;
	@%p14 bra 	$L__BB0_15;
	shr.s64 	%rd90, %rd21, 63;
	shr.u64 	%rd91, %rd90, 58;
	add.s64 	%rd92, %rd21, %rd91;
	shr.s64 	%rd93, %rd92, 6;
	shl.b64 	%rd94, %rd93, 3;
	add.s64 	%rd95, %rd3, %rd94;
	st.global.u64 	[%rd95], %rd128;
	mov.b64 	%rd128, 0;
$L__BB0_15:
	add.s64 	%rd134, %rd134, 4;
	add.s64 	%rd96, %rd7, %rd134;
	setp.ne.s64 	%p15, %rd96, 0;
	@%p15 bra 	$L__BB0_3;
$L__BB0_16:
	setp.eq.s64 	%p16, %rd6, 0;
	@%p16 bra 	$L__BB0_25;
	neg.s64 	%rd137, %rd6;
$L__BB0_18:
	.pragma "nounroll";
	shr.s64 	%rd97, %rd134, 63;
	shr.u64 	%rd98, %rd97, 58;
	add.s64 	%rd99, %rd134, %rd98;
	and.b64  	%rd100, %rd99, -64;
	sub.s64 	%rd36, %rd134, %rd100;
	setp.ne.s64 	%p17, %rd36, 0;
	@%p17 bra 	$L__BB0_20;
	shr.s64 	%rd104, %rd99, 6;
	shl.b64 	%rd105, %rd104, 3;
	add.s64 	%rd106, %rd2, %rd105;
	ld.global.u64 	%rd127, [%rd106];
$L__BB0_20:
	add.s64 	%rd107, %rd1, %rd134;
	ld.global.u8 	%rs8, [%rd107];
	setp.ne.s16 	%p18, %rs8, 34;
	@%p18 bra 	$L__BB0_22;
	cvt.u32.u64 	%r50, %rd36;
	mov.b64 	%rd108, 1;
	shl.b64 	%rd109, %rd108, %r50;
	and.b64  	%rd110, %rd127, %rd109;
	setp.eq.s64 	%p19, %rd110, 0;
	selp.b64 	%rd111, %rd109, 0, %p19;
	or.b64  	%rd128, %rd111, %rd128;
	selp.u32 	%r51, 1, 0, %p19;
	add.s32 	%r58, %r58, %r51;
$L__BB0_22:
	setp.ne.s64 	%p20, %rd36, 63;
	@%p20 bra 	$L__BB0_24;
	shr.s64 	%rd116, %rd99, 6;
	shl.b64 	%rd117, %rd116, 3;
	add.s64 	%rd118, %rd3, %rd117;
	st.global.u64 	[%rd118], %rd128;
	mov.b64 	%rd128, 0;
$L__BB0_24:
	add.s64 	%rd134, %rd134, 1;
	add.s64 	%rd137, %rd137, 1;
	setp.ne.s64 	%p21, %rd137, 0;
	@%p21 bra 	$L__BB0_18;
$L__BB0_25:
	cvt.u16.u32 	%rs9, %r58;
	and.b16  	%rs10, %rs9, 1;
$L__BB0_26:
	setp.gt.s32 	%p22, %r20, %r3;
	@%p22 bra 	$L__BB0_29;
	setp.ge.s32 	%p23, %r2, %r20;
	add.s32 	%r19, %r20, -1;
	and.b32  	%r52, %r19, -2147483585;
	setp.eq.s32 	%p24, %r52, 63;
	or.pred  	%p25, %p24, %p23;
	@%p25 bra 	$L__BB0_29;
	shr.s32 	%r53, %r19, 31;
	shr.u32 	%r54, %r53, 26;
	add.s32 	%r55, %r19, %r54;
	shr.s32 	%r56, %r55, 6;
	mul.wide.s32 	%rd119, %r56, 8;
	add.s64 	%rd120, %rd3, %rd119;
	st.global.u64 	[%rd120], %rd128;
$L__BB0_29:
	cvta.to.global.u64 	%rd121, %rd46;
	cvt.s64.s32 	%rd122, %r1;
	add.s64 	%rd123, %rd121, %rd122;
	st.global.u8 	[%rd123], %rs10;
	ret;

}


// ===== COMPILED SASS (sm_100) =====

	.target	sm_100

	.elftype	@"ET_EXEC"


//--------------------- .note.nv.tkinfo           --------------------------
	.section	.note.nv.tkinfo,"",@"SHT_NOTE"
	.sectionflags	@"SHF_NOTE_NV_TKINFO"
	.tkinfo
        /*0018*/ 	.word	0x00000002
        /*0030*/ 	.string	""
        /*0030*/ 	.string	"ptxas"
        /*0030*/ 	.string	"Cuda compilation tools, release 13.0, V13.0.88"
        /*0030*/ 	.string	"Build cuda_13.0.r13.0/compiler.36424714_0"
        /*0030*/ 	.string	"-arch sm_100 -m 64 "



//--------------------- .note.nv.cuinfo           --------------------------
	.section	.note.nv.cuinfo,"",@"SHT_NOTE"
	.sectionflags	@"SHF_NOTE_NV_CUINFO"
        /*0018*/ 	.short	0x0002
        /*001a*/ 	.short	0x0064
        /*001c*/ 	.short	0x0082
	.zero		2


//--------------------- .nv.info                  --------------------------
	.section	.nv.info,"",@"SHT_CUDA_INFO"
	.align	4


	//----- nvinfo : EIATTR_REGCOUNT
	.align		4
        /*0000*/ 	.byte	0x04, 0x2f
        /*0002*/ 	.short	(.L_1 - .L_0)
	.align		4
.L_0:
        /*0004*/ 	.word	index@(_Z1fPciPlS0_S_)
        /*0008*/ 	.word	0x0000001d


	//----- nvinfo : EIATTR_FRAME_SIZE
	.align		4
.L_1:
        /*000c*/ 	.byte	0x04, 0x11
        /*000e*/ 	.short	(.L_3 - .L_2)
	.align		4
.L_2:
        /*0010*/ 	.word	index@(_Z1fPciPlS0_S_)
        /*0014*/ 	.word	0x00000000


	//----- nvinfo : EIATTR_MIN_STACK_SIZE
	.align		4
.L_3:
        /*0018*/ 	.byte	0x04, 0x12
        /*001a*/ 	.short	(.L_5 - .L_4)
	.align		4
.L_4:
        /*001c*/ 	.word	index@(_Z1fPciPlS0_S_)
        /*0020*/ 	.word	0x00000000
.L_5:


//--------------------- .nv.compat                --------------------------
	.section	.nv.compat,"",@"SHT_CUDA_COMPAT_INFO"
	.align	4
        /*0000*/ 	.byte	0x02, 0x09, 0x00, 0x00, 0x02, 0x02, 0x01, 0x00, 0x02, 0x05, 0x05, 0x00, 0x03, 0x07, 0x01, 0x01
        /*0010*/ 	.byte	0x02, 0x03, 0x00, 0x00, 0x02, 0x06, 0x01, 0x00, 0x04, 0x0b, 0x08, 0x00, 0x09, 0x00, 0x00, 0x00
        /*0020*/ 	.byte	0x00, 0x00, 0x00, 0x00


//--------------------- .nv.info._Z1fPciPlS0_S_   --------------------------
	.section	.nv.info._Z1fPciPlS0_S_,"",@"SHT_CUDA_INFO"
	.sectionflags	@""
	.align	4


	//----- nvinfo : EIATTR_CUDA_API_VERSION
	.align		4
        /*0000*/ 	.byte	0x04, 0x37
        /*0002*/ 	.short	(.L_7 - .L_6)
.L_6:
        /*0004*/ 	.word	0x00000082


	//----- nvinfo : EIATTR_KPARAM_INFO
	.align		4
.L_7:
        /*0008*/ 	.byte	0x04, 0x17
        /*000a*/ 	.short	(.L_9 - .L_8)
.L_8:
        /*000c*/ 	.word	0x00000000
        /*0010*/ 	.short	0x0004
        /*0012*/ 	.short	0x0020
        /*0014*/ 	.byte	0x00, 0xf5, 0x21, 0x00


	//----- nvinfo : EIATTR_KPARAM_INFO
	.align		4
.L_9:
        /*0018*/ 	.byte	0x04, 0x17
        /*001a*/ 	.short	(.L_11 - .L_10)
.L_10:
        /*001c*/ 	.word	0x00000000
        /*0020*/ 	.short	0x0003
        /*0022*/ 	.short	0x0018
        /*0024*/ 	.byte	0x00, 0xf5, 0x21, 0x00


	//----- nvinfo : EIATTR_KPARAM_INFO
	.align		4
.L_11:
        /*0028*/ 	.byte	0x04, 0x17
        /*002a*/ 	.short	(.L_13 - .L_12)
.L_12:
        /*002c*/ 	.word	0x00000000
        /*0030*/ 	.short	0x0002
        /*0032*/ 	.short	0x0010
        /*0034*/ 	.byte	0x00, 0xf5, 0x21, 0x00


	//----- nvinfo : EIATTR_KPARAM_INFO
	.align		4
.L_13:
        /*0038*/ 	.byte	0x04, 0x17
        /*003a*/ 	.short	(.L_15 - .L_14)
.L_14:
        /*003c*/ 	.word	0x00000000
        /*0040*/ 	.short	0x0001
        /*0042*/ 	.short	0x0008
        /*0044*/ 	.byte	0x00, 0xf0, 0x11, 0x00


	//----- nvinfo : EIATTR_KPARAM_INFO
	.align		4
.L_15:
        /*0048*/ 	.byte	0x04, 0x17
        /*004a*/ 	.short	(.L_17 - .L_16)
.L_16:
        /*004c*/ 	.word	0x00000000
        /*0050*/ 	.short	0x0000
        /*0052*/ 	.short	0x0000
        /*0054*/ 	.byte	0x00, 0xf5, 0x21, 0x00


	//----- nvinfo : EIATTR_SPARSE_MMA_MASK
	.align		4
.L_17:
        /*0058*/ 	.byte	0x03, 0x50
        /*005a*/ 	.short	0x0000


	//----- nvinfo : EIATTR_MAXREG_COUNT
	.align		4
        /*005c*/ 	.byte	0x03, 0x1b
        /*005e*/ 	.short	0x00ff


	//----- nvinfo : EIATTR_MERCURY_ISA_VERSION
	.align		4
        /*0060*/ 	.byte	0x03, 0x5f
        /*0062*/ 	.short	0x0101


	//----- nvinfo : EIATTR_VRC_CTA_INIT_COUNT
	.align		4
        /*0064*/ 	.byte	0x02, 0x4a
	.zero		1
	.zero		1


	//----- nvinfo : EIATTR_EXIT_INSTR_OFFSETS
	.align		4
        /*0068*/ 	.byte	0x04, 0x1c
        /*006a*/ 	.short	(.L_19 - .L_18)


	//   ....[0]....
.L_18:
        /*006c*/ 	.word	0x000010a0


	//----- nvinfo : EIATTR_CRS_STACK_SIZE
	.align		4
.L_19:
        /*0070*/ 	.byte	0x04, 0x1e
        /*0072*/ 	.short	(.L_21 - .L_20)
.L_20:
        /*0074*/ 	.word	0x00000000


	//----- nvinfo : EIATTR_CBANK_PARAM_SIZE
	.align		4
.L_21:
        /*0078*/ 	.byte	0x03, 0x19
        /*007a*/ 	.short	0x0028


	//----- nvinfo : EIATTR_PARAM_CBANK
	.align		4
        /*007c*/ 	.byte	0x04, 0x0a
        /*007e*/ 	.short	(.L_23 - .L_22)
	.align		4
.L_22:
        /*0080*/ 	.word	index@(.nv.constant0._Z1fPciPlS0_S_)
        /*0084*/ 	.short	0x0380
        /*0086*/ 	.short	0x0028


	//----- nvinfo : EIATTR_SW_WAR
	.align		4
.L_23:
        /*0088*/ 	.byte	0x04, 0x36
        /*008a*/ 	.short	(.L_25 - .L_24)
.L_24:
        /*008c*/ 	.word	0x00000008
.L_25:


//--------------------- .nv.callgraph             --------------------------
	.section	.nv.callgraph,"",@"SHT_CUDA_CALLGRAPH"
	.align	4
	.sectionentsize	8
	.align		4
        /*0000*/ 	.word	0x00000000
	.align		4
        /*0004*/ 	.word	0xffffffff
	.align		4
        /*0008*/ 	.word	0x00000000
	.align		4
        /*000c*/ 	.word	0xfffffffe
	.align		4
        /*0010*/ 	.word	0x00000000
	.align		4
        /*0014*/ 	.word	0xfffffffd
	.align		4
        /*0018*/ 	.word	0x00000000
	.align		4
        /*001c*/ 	.word	0xfffffffc


//--------------------- .text._Z1fPciPlS0_S_      --------------------------
	.section	.text._Z1fPciPlS0_S_,"ax",@progbits
	.align	128
        .global         _Z1fPciPlS0_S_
        .type           _Z1fPciPlS0_S_,@function
        .size           _Z1fPciPlS0_S_,(.L_x_21 - _Z1fPciPlS0_S_)
        .other          _Z1fPciPlS0_S_,@"STO_CUDA_ENTRY STV_DEFAULT"
_Z1fPciPlS0_S_:
.text._Z1fPciPlS0_S_:
[----:B------:R-:W-:Y:S08]  /*0000*/  LDC R1, c[0x0][0x37c] ;  /* 0x0000df00ff017b82 */ /* 0x000ff00000000800 */
[----:B------:R-:W0:Y:S01]  /*0010*/  LDC R7, c[0x0][0x360] ;  /* 0x0000d800ff077b82 */ /* 0x000e220000000800 */
[----:B------:R-:W0:Y:S01]  /*0020*/  LDCU UR4, c[0x0][0x370] ;  /* 0x00006e00ff0477ac */ /* 0x000e220008000800 */
[----:B------:R-:W-:Y:S01]  /*0030*/  BSSY.RECONVERGENT B1, `(.L_x_0) ;  /* 0x00000f3000017945 */ /* 0x000fe20003800200 */
[----:B------:R-:W1:Y:S05]  /*0040*/  LDCU.64 UR6, c[0x0][0x358] ;  /* 0x00006b00ff0677ac */ /* 0x000e6a0008000a00 */
[----:B------:R-:W2:Y:S01]  /*0050*/  LDC R2, c[0x0][0x388] ;  /* 0x0000e200ff027b82 */ /* 0x000ea20000000800 */
[----:B------:R-:W3:Y:S01]  /*0060*/  LDCU.64 UR8, c[0x0][0x380] ;  /* 0x00007000ff0877ac */ /* 0x000ee20008000a00 */
[----:B0-----:R-:W-:-:S06]  /*0070*/  IMAD R3, R7, UR4, RZ ;  /* 0x0000000407037c24 */ /* 0x001fcc000f8e02ff */
[----:B------:R-:W0:Y:S01]  /*0080*/  S2UR UR4, SR_CTAID.X ;  /* 0x00000000000479c3 */ /* 0x000e220000002500 */
[-C--:B------:R-:W-:Y:S02]  /*0090*/  IABS R9, R3.reuse ;  /* 0x0000000300097213 */ /* 0x080fe40000000000 */
[----:B------:R-:W-:Y:S02]  /*00a0*/  IABS R10, R3 ;  /* 0x00000003000a7213 */ /* 0x000fe40000000000 */
[----:B------:R-:W4:Y:S01]  /*00b0*/  I2F.RP R6, R9 ;  /* 0x0000000900067306 */ /* 0x000f220000209400 */
[----:B--2---:R-:W-:Y:S02]  /*00c0*/  IADD3 R0, PT, PT, R3, -0x1, R2 ;  /* 0xffffffff03007810 */ /* 0x004fe40007ffe002 */
[----:B------:R-:W-:-:S05]  /*00d0*/  IMAD.MOV R10, RZ, RZ, -R10 ;  /* 0x000000ffff0a7224 */ /* 0x000fca00078e0a0a */
[----:B----4-:R-:W2:Y:S02]  /*00e0*/  MUFU.RCP R6, R6 ;  /* 0x0000000600067308 */ /* 0x010ea40000001000 */
[----:B--2---:R-:W-:Y:S01]  /*00f0*/  VIADD R4, R6, 0xffffffe ;  /* 0x0ffffffe06047836 */ /* 0x004fe20000000000 */
[----:B------:R-:W-:Y:S02]  /*0100*/  IABS R6, R0 ;  /* 0x0000000000067213 */ /* 0x000fe40000000000 */
[----:B------:R-:W-:-:S03]  /*0110*/  LOP3.LUT R0, R0, R3, RZ, 0x3c, !PT ;  /* 0x0000000300007212 */ /* 0x000fc600078e3cff */
[----:B------:R2:W4:Y:S01]  /*0120*/  F2I.FTZ.U32.TRUNC.NTZ R5, R4 ;  /* 0x0000000400057305 */ /* 0x000522000021f000 */
[----:B------:R-:W-:Y:S01]  /*0130*/  ISETP.GE.AND P2, PT, R0, RZ, PT ;  /* 0x000000ff0000720c */ /* 0x000fe20003f46270 */
[----:B--2---:R-:W-:Y:S02]  /*0140*/  IMAD.MOV.U32 R4, RZ, RZ, RZ ;  /* 0x000000ffff047224 */ /* 0x004fe400078e00ff */
[----:B----4-:R-:W-:-:S04]  /*0150*/  IMAD.MOV R8, RZ, RZ, -R5 ;  /* 0x000000ffff087224 */ /* 0x010fc800078e0a05 */
[----:B------:R-:W-:-:S04]  /*0160*/  IMAD R11, R8, R9, RZ ;  /* 0x00000009080b7224 */ /* 0x000fc800078e02ff */
[----:B------:R-:W-:-:S04]  /*0170*/  IMAD.HI.U32 R5, R5, R11, R4 ;  /* 0x0000000b05057227 */ /* 0x000fc800078e0004 */
[----:B------:R-:W-:Y:S02]  /*0180*/  IMAD.MOV.U32 R4, RZ, RZ, R10 ;  /* 0x000000ffff047224 */ /* 0x000fe400078e000a */
[----:B------:R-:W-:-:S04]  /*0190*/  IMAD.HI.U32 R5, R5, R6, RZ ;  /* 0x0000000605057227 */ /* 0x000fc800078e00ff */
[----:B------:R-:W-:-:S05]  /*01a0*/  IMAD R4, R5, R4, R6 ;  /* 0x0000000405047224 */ /* 0x000fca00078e0206 */
[----:B------:R-:W-:-:S13]  /*01b0*/  ISETP.GT.U32.AND P1, PT, R9, R4, PT ;  /* 0x000000040900720c */ /* 0x000fda0003f24070 */
[----:B------:R-:W-:Y:S02]  /*01c0*/  @!P1 IMAD.IADD R4, R4, 0x1, -R9 ;  /* 0x0000000104049824 */ /* 0x000fe400078e0a09 */
[----:B------:R-:W-:Y:S01]  /*01d0*/  @!P1 VIADD R5, R5, 0x1 ;  /* 0x0000000105059836 */ /* 0x000fe20000000000 */
[----:B------:R-:W-:Y:S02]  /*01e0*/  ISETP.NE.AND P1, PT, R3, RZ, PT ;  /* 0x000000ff0300720c */ /* 0x000fe40003f25270 */
[----:B------:R-:W-:Y:S02]  /*01f0*/  ISETP.GE.U32.AND P0, PT, R4, R9, PT ;  /* 0x000000090400720c */ /* 0x000fe40003f06070 */
[----:B------:R-:W-:Y:S01]  /*0200*/  CS2R R8, SRZ ;  /* 0x0000000000087805 */ /* 0x000fe2000001ff00 */
[----:B------:R-:W0:Y:S10]  /*0210*/  S2R R4, SR_TID.X ;  /* 0x0000000000047919 */ /* 0x000e340000002100 */
[----:B------:R-:W-:-:S04]  /*0220*/  @P0 VIADD R5, R5, 0x1 ;  /* 0x0000000105050836 */ /* 0x000fc80000000000 */
[----:B------:R-:W-:Y:S01]  /*0230*/  @!P2 IMAD.MOV R5, RZ, RZ, -R5 ;  /* 0x000000ffff05a224 */ /* 0x000fe200078e0a05 */
[----:B------:R-:W-:-:S05]  /*0240*/  @!P1 LOP3.LUT R5, RZ, R3, RZ, 0x33, !PT ;  /* 0x00000003ff059212 */ /* 0x000fca00078e33ff */
[----:B------:R-:W-:-:S05]  /*0250*/  VIADD R0, R5, 0x3f ;  /* 0x0000003f05007836 */ /* 0x000fca0000000000 */
[----:B------:R-:W-:-:S04]  /*0260*/  SHF.R.S32.HI R3, RZ, 0x1f, R0 ;  /* 0x0000001fff037819 */ /* 0x000fc80000011400 */
[----:B------:R-:W-:Y:S01]  /*0270*/  LEA.HI R3, R3, R0, RZ, 0x6 ;  /* 0x0000000003037211 */ /* 0x000fe200078f30ff */
[--C-:B0-----:R-:W-:Y:S01]  /*0280*/  IMAD R0, R7, UR4, R4.reuse ;  /* 0x0000000407007c24 */ /* 0x101fe2000f8e0204 */
[----:B------:R-:W0:Y:S02]  /*0290*/  LDCU.64 UR4, c[0x0][0x380] ;  /* 0x00007000ff0477ac */ /* 0x000e240008000a00 */
[----:B------:R-:W-:Y:S02]  /*02a0*/  LOP3.LUT R3, R3, 0xffffffc0, RZ, 0xc0, !PT ;  /* 0xffffffc003037812 */ /* 0x000fe400078ec0ff */
[----:B------:R-:W-:-:S03]  /*02b0*/  PRMT R4, RZ, 0x7610, R4 ;  /* 0x00007610ff047816 */ /* 0x000fc60000000004 */
[----:B------:R-:W-:-:S04]  /*02c0*/  IMAD R6, R0, R3, RZ ;  /* 0x0000000300067224 */ /* 0x000fc800078e02ff */
[----:B------:R-:W-:Y:S01]  /*02d0*/  IMAD.IADD R7, R3, 0x1, R6 ;  /* 0x0000000103077824 */ /* 0x000fe200078e0206 */
[----:B------:R-:W-:-:S04]  /*02e0*/  ISETP.GE.AND P0, PT, R6, R2, PT ;  /* 0x000000020600720c */ /* 0x000fc80003f06270 */
[----:B------:R-:W-:-:S13]  /*02f0*/  ISETP.LT.OR P0, PT, R5, 0x1, P0 ;  /* 0x000000010500780c */ /* 0x000fda0000701670 */
[----:B01-3--:R-:W-:Y:S05]  /*0300*/  @P0 BRA `(.L_x_1) ;  /* 0x0000000c00140947 */ /* 0x00bfea0003800000 */
[----:B------:R-:W-:Y:S01]  /*0310*/  IADD3 R3, P1, PT, R6, 0x1, RZ ;  /* 0x0000000106037810 */ /* 0x000fe20007f3e0ff */
[----:B------:R-:W-:Y:S01]  /*0320*/  BSSY.RECONVERGENT B0, `(.L_x_2) ;  /* 0x0000088000007945 */ /* 0x000fe20003800200 */
[--C-:B------:R-:W-:Y:S01]  /*0330*/  SHF.R.S32.HI R10, RZ, 0x1f, R6.reuse ;  /* 0x0000001fff0a7819 */ /* 0x100fe20000011406 */
[----:B------:R-:W-:Y:S01]  /*0340*/  IMAD.MOV.U32 R11, RZ, RZ, R6 ;  /* 0x000000ffff0b7224 */ /* 0x000fe200078e0006 */
[----:B------:R-:W-:Y:S02]  /*0350*/  VIMNMX R2, PT, PT, R7, R2, PT ;  /* 0x0000000207027248 */ /* 0x000fe40003fe0100 */
[----:B------:R-:W-:Y:S01]  /*0360*/  CS2R R8, SRZ ;  /* 0x0000000000087805 */ /* 0x000fe2000001ff00 */
[----:B------:R-:W-:Y:S02]  /*0370*/  IMAD.MOV.U32 R12, RZ, RZ, RZ ;  /* 0x000000ffff0c7224 */ /* 0x000fe400078e00ff */
[----:B------:R-:W-:Y:S01]  /*0380*/  IMAD.X R4, RZ, RZ, R10, P1 ;  /* 0x000000ffff047224 */ /* 0x000fe200008e060a */
[----:B------:R-:W-:-:S02]  /*0390*/  ISETP.GT.U32.AND P0, PT, R2, R3, PT ;  /* 0x000000030200720c */ /* 0x000fc40003f04070 */
[----:B------:R-:W-:-:S04]  /*03a0*/  SHF.R.S32.HI R13, RZ, 0x1f, R2 ;  /* 0x0000001fff0d7819 */ /* 0x000fc80000011402 */
[----:B------:R-:W-:-:S04]  /*03b0*/  ISETP.GT.AND.EX P0, PT, R13, R4, PT, P0 ;  /* 0x000000040d00720c */ /* 0x000fc80003f04300 */
[----:B------:R-:W-:Y:S02]  /*03c0*/  SEL R5, R2, R3, P0 ;  /* 0x0000000302057207 */ /* 0x000fe40000000000 */
[----:B------:R-:W-:Y:S02]  /*03d0*/  SEL R13, R13, R4, P0 ;  /* 0x000000040d0d7207 */ /* 0x000fe40000000000 */
[----:B------:R-:W-:Y:S02]  /*03e0*/  IADD3 R2, P1, PT, R6, -R5, RZ ;  /* 0x8000000506027210 */ /* 0x000fe40007f3e0ff */
[----:B------:R-:W-:Y:S02]  /*03f0*/  LOP3.LUT R16, R5, 0x3, RZ, 0xc0, !PT ;  /* 0x0000000305107812 */ /* 0x000fe400078ec0ff */
[----:B------:R-:W-:Y:S01]  /*0400*/  ISETP.GT.U32.AND P0, PT, R2, -0x4, PT ;  /* 0xfffffffc0200780c */ /* 0x000fe20003f04070 */
[----:B------:R-:W-:-:S05]  /*0410*/  IMAD.X R2, R10, 0x1, ~R13, P1 ;  /* 0x000000010a027824 */ /* 0x000fca00008e0e0d */
[----:B------:R-:W-:Y:S02]  /*0420*/  ISETP.GT.U32.AND.EX P0, PT, R2, -0x1, PT, P0 ;  /* 0xffffffff0200780c */ /* 0x000fe40003f04100 */
[----:B------:R-:W-:-:S11]  /*0430*/  CS2R R2, SRZ ;  /* 0x0000000000027805 */ /* 0x000fd6000001ff00 */
[----:B------:R-:W-:Y:S05]  /*0440*/  @P0 BRA `(.L_x_3) ;  /* 0x0000000400d40947 */ /* 0x000fea0003800000 */
[----:B------:R-:W-:Y:S02]  /*0450*/  LOP3.LUT R18, R5, 0xfffffffc, RZ, 0xc0, !PT ;  /* 0xfffffffc05127812 */ /* 0x000fe400078ec0ff */
[----:B------:R-:W-:Y:S01]  /*0460*/  CS2R R8, SRZ ;  /* 0x0000000000087805 */ /* 0x000fe2000001ff00 */
[----:B------:R-:W-:-:S07]  /*0470*/  IMAD.MOV.U32 R12, RZ, RZ, RZ ;  /* 0x000000ffff0c7224 */ /* 0x000fce00078e00ff */
.L_x_12:
[----:B------:R-:W-:-:S04]  /*0480*/  SHF.R.S32.HI R4, RZ, 0x1f, R10 ;  /* 0x0000001fff047819 */ /* 0x000fc8000001140a */
[----:B------:R-:W-:-:S04]  /*0490*/  LEA.HI R17, P0, R4, R11, RZ, 0x6 ;  /* 0x0000000b04117211 */ /* 0x000fc800078130ff */
[----:B------:R-:W-:Y:S01]  /*04a0*/  LOP3.LUT R4, R17, 0xffffffc0, RZ, 0xc0, !PT ;  /* 0xffffffc011047812 */ /* 0x000fe200078ec0ff */
[----:B------:R-:W-:-:S03]  /*04b0*/  IMAD.X R26, RZ, RZ, R10, P0 ;  /* 0x000000ffff1a7224 */ /* 0x000fc600000e060a */
[----:B------:R-:W-:-:S04]  /*04c0*/  IADD3 R21, P1, PT, R11, -R4, RZ ;  /* 0x800000040b157210 */ /* 0x000fc80007f3e0ff */
[----:B------:R-:W-:Y:S01]  /*04d0*/  ISETP.NE.U32.AND P0, PT, R21, RZ, PT ;  /* 0x000000ff1500720c */ /* 0x000fe20003f05070 */
[----:B------:R-:W-:Y:S01]  /*04e0*/  IMAD.X R4, R10, 0x1, ~R26, P1 ;  /* 0x000000010a047824 */ /* 0x000fe200008e0e1a */
[----:B------:R-:W-:-:S04]  /*04f0*/  IADD3 R14, P1, PT, R11, UR4, RZ ;  /* 0x000000040b0e7c10 */ /* 0x000fc8000ff3e0ff */
[----:B------:R-:W-:Y:S02]  /*0500*/  IADD3.X R15, PT, PT, R10, UR5, RZ, P1, !PT ;  /* 0x000000050a0f7c10 */ /* 0x000fe40008ffe4ff */
[----:B------:R-:W-:-:S03]  /*0510*/  ISETP.NE.AND.EX P0, PT, R4, RZ, PT, P0 ;  /* 0x000000ff0400720c */ /* 0x000fc60003f05300 */
[----:B------:R-:W2:Y:S04]  /*0520*/  LDG.E.U8 R24, desc[UR6][R14.64] ;  /* 0x000000060e187981 */ /* 0x000ea8000c1e1100 */
[----:B------:R-:W3:Y:S04]  /*0530*/  LDG.E.U8 R20, desc[UR6][R14.64+0x1] ;  /* 0x000001060e147981 */ /* 0x000ee8000c1e1100 */
[----:B------:R-:W4:Y:S02]  /*0540*/  LDG.E.U8 R22, desc[UR6][R14.64+0x2] ;  /* 0x000002060e167981 */ /* 0x000f24000c1e1100 */
[----:B------:R-:W0:Y:S02]  /*0550*/  @!P0 LDC.64 R4, c[0x0][0x390] ;  /* 0x0000e400ff048b82 */ /* 0x000e240000000a00 */
[----:B------:R1:W4:Y:S01]  /*0560*/  LDG.E.U8 R23, desc[UR6][R14.64+0x3] ;  /* 0x000003060e177981 */ /* 0x000322000c1e1100 */
[----:B------:R-:W-:-:S02]  /*0570*/  @!P0 SHF.R.S64 R17, R17, 0x6, R26 ;  /* 0x0000000611118819 */ /* 0x000fc4000000101a */
[----:B------:R-:W-:Y:S02]  /*0580*/  @!P0 SHF.R.S32.HI R26, RZ, 0x6, R26 ;  /* 0x00000006ff1a8819 */ /* 0x000fe4000001141a */
[----:B0-----:R-:W-:-:S04]  /*0590*/  @!P0 LEA R4, P1, R17, R4, 0x3 ;  /* 0x0000000411048211 */ /* 0x001fc800078218ff */
[----:B------:R-:W-:-:S05]  /*05a0*/  @!P0 LEA.HI.X R5, R17, R5, R26, 0x3, P1 ;  /* 0x0000000511058211 */ /* 0x000fca00008f1c1a */
[----:B-----5:R0:W5:Y:S01]  /*05b0*/  @!P0 LDG.E.64 R2, desc[UR6][R4.64] ;  /* 0x0000000604028981 */ /* 0x020162000c1e1b00 */
[----:B------:R-:W-:Y:S01]  /*05c0*/  IADD3 R25, P0, PT, R11, 0x3, RZ ;  /* 0x000000030b197810 */ /* 0x000fe20007f1e0ff */
[----:B------:R-:W-:Y:S04]  /*05d0*/  BSSY.RECONVERGENT B2, `(.L_x_4) ;  /* 0x0000018000027945 */ /* 0x000fe80003800200 */
[----:B------:R-:W-:-:S05]  /*05e0*/  IMAD.X R19, RZ, RZ, R10, P0 ;  /* 0x000000ffff137224 */ /* 0x000fca00000e060a */
[----:B------:R-:W-:-:S04]  /*05f0*/  SHF.R.S32.HI R17, RZ, 0x1f, R19 ;  /* 0x0000001fff117819 */ /* 0x000fc80000011413 */
[----:B------:R-:W-:-:S04]  /*0600*/  LEA.HI R17, P5, R17, R25, RZ, 0x6 ;  /* 0x0000001911117211 */ /* 0x000fc800078b30ff */
[----:B-1----:R-:W-:-:S04]  /*0610*/  LOP3.LUT R14, R17, 0xffffffc0, RZ, 0xc0, !PT ;  /* 0xffffffc0110e7812 */ /* 0x002fc800078ec0ff */
[----:B------:R-:W-:Y:S02]  /*0620*/  IADD3 R14, P1, PT, -R14, R25, RZ ;  /* 0x000000190e0e7210 */ /* 0x000fe40007f3e1ff */
[----:B--2---:R-:W-:Y:S02]  /*0630*/  ISETP.NE.AND P0, PT, R24, 0x22, PT ;  /* 0x000000221800780c */ /* 0x004fe40003f05270 */
[----:B---3--:R-:W-:Y:S01]  /*0640*/  ISETP.NE.AND P4, PT, R20, 0x22, PT ;  /* 0x000000221400780c */ /* 0x008fe20003f85270 */
[----:B------:R-:W-:Y:S01]  /*0650*/  IMAD.X R20, RZ, RZ, R19, P5 ;  /* 0x000000ffff147224 */ /* 0x000fe200028e0613 */
[----:B----4-:R-:W-:Y:S02]  /*0660*/  ISETP.NE.AND P3, PT, R22, 0x22, PT ;  /* 0x000000221600780c */ /* 0x010fe40003f65270 */
[----:B------:R-:W-:-:S07]  /*0670*/  ISETP.NE.AND P2, PT, R23, 0x22, PT ;  /* 0x000000221700780c */ /* 0x000fce0003f45270 */
[----:B0-----:R-:W-:Y:S06]  /*0680*/  @P0 BRA `(.L_x_5) ;  /* 0x0000000000300947 */ /* 0x001fec0003800000 */
[----:B------:R-:W-:Y:S02]  /*0690*/  IMAD.MOV.U32 R22, RZ, RZ, 0x1 ;  /* 0x00000001ff167424 */ /* 0x000fe400078e00ff */
[----:B------:R-:W-:-:S03]  /*06a0*/  VIADD R4, R12, 0x1 ;  /* 0x000000010c047836 */ /* 0x000fc60000000000 */
[CC--:B------:R-:W-:Y:S02]  /*06b0*/  SHF.L.U32 R5, R22.reuse, R21.reuse, RZ ;  /* 0x0000001516057219 */ /* 0x0c0fe400000006ff */
[----:B------:R-:W-:Y:S02]  /*06c0*/  SHF.L.U64.HI R22, R22, R21, RZ ;  /* 0x0000001516167219 */ /* 0x000fe400000102ff */
[----:B-----5:R-:W-:-:S04]  /*06d0*/  LOP3.LUT P0, RZ, R2, R5, RZ, 0xc0, !PT ;  /* 0x0000000502ff7212 */ /* 0x020fc8000780c0ff */
[----:B------:R-:W-:-:S04]  /*06e0*/  LOP3.LUT P0, RZ, R3, R22, RZ, 0xc0, P0 ;  /* 0x0000001603ff7212 */ /* 0x000fc8000000c0ff */
[----:B------:R-:W-:Y:S02]  /*06f0*/  SEL R5, R5, RZ, !P0 ;  /* 0x000000ff05057207 */ /* 0x000fe40004000000 */
[----:B------:R-:W-:Y:S02]  /*0700*/  SEL R22, R22, RZ, !P0 ;  /* 0x000000ff16167207 */ /* 0x000fe40004000000 */
[----:B------:R-:W-:Y:S02]  /*0710*/  LOP3.LUT R8, R5, R8, RZ, 0xfc, !PT ;  /* 0x0000000805087212 */ /* 0x000fe400078efcff */
[----:B------:R-:W-:-:S03]  /*0720*/  LOP3.LUT R9, R22, R9, RZ, 0xfc, !PT ;  /* 0x0000000916097212 */ /* 0x000fc600078efcff */
[----:B------:R-:W-:-:S04]  /*0730*/  @P0 IMAD.MOV R4, RZ, RZ, R12 ;  /* 0x000000ffff040224 */ /* 0x000fc800078e020c */
[----:B------:R-:W-:-:S07]  /*0740*/  IMAD.MOV.U32 R12, RZ, RZ, R4 ;  /* 0x000000ffff0c7224 */ /* 0x000fce00078e0004 */
.L_x_5:
[----:B------:R-:W-:Y:S05]  /*0750*/  BSYNC.RECONVERGENT B2 ;  /* 0x0000000000027941 */ /* 0x000fea0003800200 */
.L_x_4:
[----:B------:R-:W-:Y:S04]  /*0760*/  BSSY.RECONVERGENT B2, `(.L_x_6) ;  /* 0x0000010000027945 */ /* 0x000fe80003800200 */
[----:B------:R-:W-:Y:S05]  /*0770*/  @P4 BRA `(.L_x_7) ;  /* 0x0000000000384947 */ /* 0x000fea0003800000 */
[----:B------:R-:W-:Y:S02]  /*0780*/  VIADD R4, R11, 0x1 ;  /* 0x000000010b047836 */ /* 0x000fe40000000000 */
[----:B------:R-:W-:-:S03]  /*0790*/  IMAD.MOV.U32 R15, RZ, RZ, 0x1 ;  /* 0x00000001ff0f7424 */ /* 0x000fc600078e00ff */
[----:B------:R-:W-:-:S04]  /*07a0*/  LOP3.LUT R4, R4, 0x3d, RZ, 0xc0, !PT ;  /* 0x0000003d04047812 */ /* 0x000fc800078ec0ff */
[CC--:B------:R-:W-:Y:S02]  /*07b0*/  SHF.L.U32 R5, R15.reuse, R4.reuse, RZ ;  /* 0x000000040f057219 */ /* 0x0c0fe400000006ff */
[----:B------:R-:W-:Y:S01]  /*07c0*/  SHF.L.U64.HI R22, R15, R4, RZ ;  /* 0x000000040f167219 */ /* 0x000fe200000102ff */
[----:B------:R-:W-:Y:S01]  /*07d0*/  VIADD R4, R12, 0x1 ;  /* 0x000000010c047836 */ /* 0x000fe20000000000 */
        /* <DEDUP_REMOVED lines=8> */
.L_x_7:
[----:B------:R-:W-:Y:S05]  /*0860*/  BSYNC.RECONVERGENT B2 ;  /* 0x0000000000027941 */ /* 0x000fea0003800200 */
.L_x_6:
        /* <DEDUP_REMOVED lines=16> */
.L_x_9:
[----:B------:R-:W-:Y:S05]  /*0970*/  BSYNC.RECONVERGENT B2 ;  /* 0x0000000000027941 */ /* 0x000fea0003800200 */
.L_x_8:
[----:B------:R-:W-:Y:S01]  /*0980*/  BSSY.RECONVERGENT B2, `(.L_x_10) ;  /* 0x000000f000027945 */ /* 0x000fe20003800200 */
[----:B------:R-:W-:-:S03]  /*0990*/  IMAD.X R19, R19, 0x1, ~R20, P1 ;  /* 0x0000000113137824 */ /* 0x000fc600008e0e14 */
[----:B------:R-:W-:Y:S05]  /*09a0*/  @P2 BRA `(.L_x_11) ;  /* 0x0000000000302947 */ /* 0x000fea0003800000 */
        /* <DEDUP_REMOVED lines=12> */
.L_x_11:
[----:B------:R-:W-:Y:S05]  /*0a70*/  BSYNC.RECONVERGENT B2 ;  /* 0x0000000000027941 */ /* 0x000fea0003800200 */
.L_x_10:
[----:B------:R-:W-:-:S04]  /*0a80*/  ISETP.NE.U32.AND P0, PT, R14, 0x3f, PT ;  /* 0x0000003f0e00780c */ /* 0x000fc80003f05070 */
[----:B------:R-:W-:-:S13]  /*0a90*/  ISETP.NE.AND.EX P0, PT, R19, RZ, PT, P0 ;  /* 0x000000ff1300720c */ /* 0x000fda0003f05300 */
[----:B------:R-:W0:Y:S01]  /*0aa0*/  @!P0 LDC.64 R4, c[0x0][0x398] ;  /* 0x0000e600ff048b82 */ /* 0x000e220000000a00 */
[----:B------:R-:W-:Y:S01]  /*0ab0*/  @!P0 SHF.R.S64 R17, R17, 0x6, R20 ;  /* 0x0000000611118819 */ /* 0x000fe20000001014 */
[----:B------:R-:W-:Y:S01]  /*0ac0*/  @!P0 IMAD.MOV.U32 R14, RZ, RZ, R8 ;  /* 0x000000ffff0e8224 */ /* 0x000fe200078e0008 */
[----:B------:R-:W-:Y:S01]  /*0ad0*/  @!P0 SHF.R.S32.HI R20, RZ, 0x6, R20 ;  /* 0x00000006ff148819 */ /* 0x000fe20000011414 */
[----:B------:R-:W-:Y:S01]  /*0ae0*/  @!P0 IMAD.MOV.U32 R15, RZ, RZ, R9 ;  /* 0x000000ffff0f8224 */ /* 0x000fe200078e0009 */
[----:B------:R-:W-:Y:S02]  /*0af0*/  @!P0 CS2R R8, SRZ ;  /* 0x0000000000088805 */ /* 0x000fe4000001ff00 */
[----:B0-----:R-:W-:-:S04]  /*0b00*/  @!P0 LEA R4, P1, R17, R4, 0x3 ;  /* 0x0000000411048211 */ /* 0x001fc800078218ff */
[----:B------:R-:W-:Y:S02]  /*0b10*/  @!P0 LEA.HI.X R5, R17, R5, R20, 0x3, P1 ;  /* 0x0000000511058211 */ /* 0x000fe400008f1c14 */
[----:B------:R-:W-:-:S03]  /*0b20*/  IADD3 R11, P1, PT, R11, 0x4, RZ ;  /* 0x000000040b0b7810 */ /* 0x000fc60007f3e0ff */
[----:B------:R0:W-:Y:S01]  /*0b30*/  @!P0 STG.E.64 desc[UR6][R4.64], R14 ;  /* 0x0000000e04008986 */ /* 0x0001e2000c101b06 */
[----:B------:R-:W-:Y:S01]  /*0b40*/  IADD3 R17, P2, PT, R11, -R18, RZ ;  /* 0x800000120b117210 */ /* 0x000fe20007f5e0ff */
[----:B------:R-:W-:-:S03]  /*0b50*/  IMAD.X R10, RZ, RZ, R10, P1 ;  /* 0x000000ffff0a7224 */ /* 0x000fc600008e060a */
[----:B------:R-:W-:Y:S01]  /*0b60*/  ISETP.NE.U32.AND P1, PT, R17, RZ, PT ;  /* 0x000000ff1100720c */ /* 0x000fe20003f25070 */
[----:B------:R-:W-:-:S05]  /*0b70*/  IMAD.X R17, R10, 0x1, ~R13, P2 ;  /* 0x000000010a117824 */ /* 0x000fca00010e0e0d */
[----:B------:R-:W-:-:S13]  /*0b80*/  ISETP.NE.AND.EX P1, PT, R17, RZ, PT, P1 ;  /* 0x000000ff1100720c */ /* 0x000fda0003f25310 */
[----:B0-----:R-:W-:Y:S05]  /*0b90*/  @P1 BRA `(.L_x_12) ;  /* 0xfffffff800381947 */ /* 0x001fea000383ffff */
.L_x_3:
[----:B------:R-:W-:Y:S05]  /*0ba0*/  BSYNC.RECONVERGENT B0 ;  /* 0x0000000000007941 */ /* 0x000fea0003800200 */
.L_x_2:
[----:B------:R-:W-:Y:S01]  /*0bb0*/  ISETP.NE.U32.AND P0, PT, R16, RZ, PT ;  /* 0x000000ff1000720c */ /* 0x000fe20003f05070 */
[----:B------:R-:W-:Y:S03]  /*0bc0*/  BSSY.RECONVERGENT B0, `(.L_x_13) ;  /* 0x0000038000007945 */ /* 0x000fe60003800200 */
[----:B------:R-:W-:-:S13]  /*0bd0*/  ISETP.NE.AND.EX P0, PT, RZ, RZ, PT, P0 ;  /* 0x000000ffff00720c */ /* 0x000fda0003f05300 */
[----:B------:R-:W-:Y:S05]  /*0be0*/  @!P0 BRA `(.L_x_14) ;  /* 0x0000000000d48947 */ /* 0x000fea0003800000 */
[----:B------:R-:W-:-:S05]  /*0bf0*/  IADD3 R16, P0, PT, RZ, -R16, RZ ;  /* 0x80000010ff107210 */ /* 0x000fca0007f1e0ff */
[----:B------:R-:W-:-:S08]  /*0c00*/  IMAD.X R13, RZ, RZ, -0x1, P0 ;  /* 0xffffffffff0d7424 */ /* 0x000fd000000e06ff */
.L_x_17:
        /* <DEDUP_REMOVED lines=10> */
[----:B------:R-:W2:Y:S10]  /*0cb0*/  LDG.E.U8 R18, desc[UR6][R18.64] ;  /* 0x0000000612127981 */ /* 0x000eb4000c1e1100 */
[----:B------:R-:W0:Y:S01]  /*0cc0*/  @!P0 LDC.64 R4, c[0x0][0x390] ;  /* 0x0000e400ff048b82 */ /* 0x000e220000000a00 */
[----:B------:R-:W-:-:S02]  /*0cd0*/  @!P0 SHF.R.S64 R15, R21, 0x6, R22 ;  /* 0x00000006150f8819 */ /* 0x000fc40000001016 */
[----:B------:R-:W-:Y:S02]  /*0ce0*/  @!P0 SHF.R.S32.HI R20, RZ, 0x6, R22 ;  /* 0x00000006ff148819 */ /* 0x000fe40000011416 */
[----:B0-----:R-:W-:-:S04]  /*0cf0*/  @!P0 LEA R14, P1, R15, R4, 0x3 ;  /* 0x000000040f0e8211 */ /* 0x001fc800078218ff */
[----:B------:R-:W-:-:S05]  /*0d00*/  @!P0 LEA.HI.X R15, R15, R5, R20, 0x3, P1 ;  /* 0x000000050f0f8211 */ /* 0x000fca00008f1c14 */
[----:B-----5:R0:W5:Y:S01]  /*0d10*/  @!P0 LDG.E.64 R2, desc[UR6][R14.64] ;  /* 0x000000060e028981 */ /* 0x020162000c1e1b00 */
[----:B------:R-:W-:Y:S01]  /*0d20*/  ISETP.NE.U32.AND P0, PT, R17, 0x3f, PT ;  /* 0x0000003f1100780c */ /* 0x000fe20003f05070 */
[----:B------:R-:W-:Y:S03]  /*0d30*/  BSSY.RECONVERGENT B2, `(.L_x_15) ;  /* 0x0000015000027945 */ /* 0x000fe60003800200 */
[----:B------:R-:W-:-:S13]  /*0d40*/  ISETP.NE.AND.EX P0, PT, R23, RZ, PT, P0 ;  /* 0x000000ff1700720c */ /* 0x000fda0003f05300 */
[----:B------:R-:W1:Y:S01]  /*0d50*/  @!P0 LDC.64 R4, c[0x0][0x398] ;  /* 0x0000e600ff048b82 */ /* 0x000e620000000a00 */
[--C-:B------:R-:W-:Y:S02]  /*0d60*/  @!P0 SHF.R.S64 R21, R21, 0x6, R22.reuse ;  /* 0x0000000615158819 */ /* 0x100fe40000001016 */
[----:B------:R-:W-:Y:S02]  /*0d70*/  @!P0 SHF.R.S32.HI R22, RZ, 0x6, R22 ;  /* 0x00000006ff168819 */ /* 0x000fe40000011416 */
[----:B-1----:R-:W-:-:S04]  /*0d80*/  @!P0 LEA R4, P2, R21, R4, 0x3 ;  /* 0x0000000415048211 */ /* 0x002fc800078418ff */
[----:B------:R-:W-:Y:S02]  /*0d90*/  @!P0 LEA.HI.X R5, R21, R5, R22, 0x3, P2 ;  /* 0x0000000515058211 */ /* 0x000fe400010f1c16 */
[----:B--2---:R-:W-:-:S13]  /*0da0*/  ISETP.NE.AND P1, PT, R18, 0x22, PT ;  /* 0x000000221200780c */ /* 0x004fda0003f25270 */
[----:B0-----:R-:W-:Y:S05]  /*0db0*/  @P1 BRA `(.L_x_16) ;  /* 0x0000000000301947 */ /* 0x001fea0003800000 */
        /* <DEDUP_REMOVED lines=12> */
.L_x_16:
[----:B------:R-:W-:Y:S05]  /*0e80*/  BSYNC.RECONVERGENT B2 ;  /* 0x0000000000027941 */ /* 0x000fea0003800200 */
.L_x_15:
[----:B------:R-:W-:Y:S01]  /*0e90*/  @!P0 IMAD.MOV.U32 R14, RZ, RZ, R8 ;  /* 0x000000ffff0e8224 */ /* 0x000fe200078e0008 */
[----:B------:R-:W-:Y:S01]  /*0ea0*/  IADD3 R16, P1, PT, R16, 0x1, RZ ;  /* 0x0000000110107810 */ /* 0x000fe20007f3e0ff */
[----:B------:R-:W-:Y:S01]  /*0eb0*/  @!P0 IMAD.MOV.U32 R15, RZ, RZ, R9 ;  /* 0x000000ffff0f8224 */ /* 0x000fe200078e0009 */
[----:B------:R-:W-:Y:S02]  /*0ec0*/  IADD3 R11, P2, PT, R11, 0x1, RZ ;  /* 0x000000010b0b7810 */ /* 0x000fe40007f5e0ff */
[----:B------:R-:W-:Y:S01]  /*0ed0*/  @!P0 CS2R R8, SRZ ;  /* 0x0000000000088805 */ /* 0x000fe2000001ff00 */
[----:B------:R-:W-:Y:S01]  /*0ee0*/  IMAD.X R13, RZ, RZ, R13, P1 ;  /* 0x000000ffff0d7224 */ /* 0x000fe200008e060d */
[----:B------:R0:W-:Y:S01]  /*0ef0*/  @!P0 STG.E.64 desc[UR6][R4.64], R14 ;  /* 0x0000000e04008986 */ /* 0x0001e2000c101b06 */
[----:B------:R-:W-:Y:S01]  /*0f00*/  ISETP.NE.U32.AND P1, PT, R16, RZ, PT ;  /* 0x000000ff1000720c */ /* 0x000fe20003f25070 */
[----:B------:R-:W-:-:S03]  /*0f10*/  IMAD.X R10, RZ, RZ, R10, P2 ;  /* 0x000000ffff0a7224 */ /* 0x000fc600010e060a */
[----:B------:R-:W-:-:S13]  /*0f20*/  ISETP.NE.AND.EX P1, PT, R13, RZ, PT, P1 ;  /* 0x000000ff0d00720c */ /* 0x000fda0003f25310 */
[----:B0-----:R-:W-:Y:S05]  /*0f30*/  @P1 BRA `(.L_x_17) ;  /* 0xfffffffc00341947 */ /* 0x001fea000383ffff */
.L_x_14:
[----:B------:R-:W-:Y:S05]  /*0f40*/  BSYNC.RECONVERGENT B0 ;  /* 0x0000000000007941 */ /* 0x000fea0003800200 */
.L_x_13:
[----:B------:R-:W-:-:S07]  /*0f50*/  LOP3.LUT R4, R12, 0x1, RZ, 0xc0, !PT ;  /* 0x000000010c047812 */ /* 0x000fce00078ec0ff */
.L_x_1:
[----:B------:R-:W-:Y:S05]  /*0f60*/  BSYNC.RECONVERGENT B1 ;  /* 0x0000000000017941 */ /* 0x000fea0003800200 */
.L_x_0:
[----:B-----5:R-:W0:Y:S01]  /*0f70*/  LDC R2, c[0x0][0x388] ;  /* 0x0000e200ff027b82 */ /* 0x020e220000000800 */
[----:B------:R-:W-:Y:S01]  /*0f80*/  BSSY.RECONVERGENT B0, `(.L_x_18) ;  /* 0x000000d000007945 */ /* 0x000fe20003800200 */
[----:B0-----:R-:W-:-:S13]  /*0f90*/  ISETP.GE.AND P0, PT, R7, R2, PT ;  /* 0x000000020700720c */ /* 0x001fda0003f06270 */
[----:B------:R-:W-:Y:S05]  /*0fa0*/  @!P0 BRA `(.L_x_19) ;  /* 0x0000000000288947 */ /* 0x000fea0003800000 */
[----:B------:R-:W-:Y:S01]  /*0fb0*/  VIADD R5, R2, 0xffffffff ;  /* 0xffffffff02057836 */ /* 0x000fe20000000000 */
[----:B------:R-:W-:-:S04]  /*0fc0*/  ISETP.GE.AND P0, PT, R6, R2, PT ;  /* 0x000000020600720c */ /* 0x000fc80003f06270 */
[----:B------:R-:W-:-:S04]  /*0fd0*/  LOP3.LUT R2, R5, 0x8000003f, RZ, 0xc0, !PT ;  /* 0x8000003f05027812 */ /* 0x000fc800078ec0ff */
[----:B------:R-:W-:-:S13]  /*0fe0*/  ISETP.EQ.OR P0, PT, R2, 0x3f, P0 ;  /* 0x0000003f0200780c */ /* 0x000fda0000702670 */
[----:B------:R-:W0:Y:S01]  /*0ff0*/  @!P0 LDC.64 R2, c[0x0][0x398] ;  /* 0x0000e600ff028b82 */ /* 0x000e220000000a00 */
[----:B------:R-:W-:-:S04]  /*1000*/  @!P0 SHF.R.S32.HI R6, RZ, 0x1f, R5 ;  /* 0x0000001fff068819 */ /* 0x000fc80000011405 */
[----:B------:R-:W-:-:S04]  /*1010*/  @!P0 LEA.HI R6, R6, R5, RZ, 0x6 ;  /* 0x0000000506068211 */ /* 0x000fc800078f30ff */
[----:B------:R-:W-:-:S05]  /*1020*/  @!P0 SHF.R.S32.HI R5, RZ, 0x6, R6 ;  /* 0x00000006ff058819 */ /* 0x000fca0000011406 */
[----:B0-----:R-:W-:-:S05]  /*1030*/  @!P0 IMAD.WIDE R2, R5, 0x8, R2 ;  /* 0x0000000805028825 */ /* 0x001fca00078e0202 */
[----:B------:R0:W-:Y:S02]  /*1040*/  @!P0 STG.E.64 desc[UR6][R2.64], R8 ;  /* 0x0000000802008986 */ /* 0x0001e4000c101b06 */
.L_x_19:
[----:B------:R-:W-:Y:S05]  /*1050*/  BSYNC.RECONVERGENT B0 ;  /* 0x0000000000007941 */ /* 0x000fea0003800200 */
.L_x_18:
[----:B------:R-:W0:Y:S02]  /*1060*/  LDCU.64 UR4, c[0x0][0x3a0] ;  /* 0x00007400ff0477ac */ /* 0x000e240008000a00 */
[----:B0-----:R-:W-:-:S04]  /*1070*/  IADD3 R2, P0, PT, R0, UR4, RZ ;  /* 0x0000000400027c10 */ /* 0x001fc8000ff1e0ff */
[----:B------:R-:W-:-:S05]  /*1080*/  LEA.HI.X.SX32 R3, R0, UR5, 0x1, P0 ;  /* 0x0000000500037c11 */ /* 0x000fca00080f0eff */
[----:B------:R-:W-:Y:S01]  /*1090*/  STG.E.U8 desc[UR6][R2.64], R4 ;  /* 0x0000000402007986 */ /* 0x000fe2000c101106 */
[----:B------:R-:W-:Y:S05]  /*10a0*/  EXIT ;  /* 0x000000000000794d */ /* 0x000fea0003800000 */
.L_x_20:
[----:B------:R-:W-:-:S00]  /*10b0*/  BRA `(.L_x_20) ;  /* 0xfffffffc00fc7947 */ /* 0x000fc0000383ffff */
[----:B------:R-:W-:-:S00]  /*10c0*/  NOP ;  /* 0x0000000000007918 */ /* 0x000fc00000000000 */
        /* <DEDUP_REMOVED lines=11> */
.L_x_21:


//--------------------- .nv.shared.reserved.0     --------------------------
	.section	.nv.shared.reserved.0,"aw",@nobits
	.weak		__nv_reservedSMEM_offset_0_alias
	.size		__nv_reservedSMEM_offset_0_alias, 0, 64
	.other		__nv_reservedSMEM_offset_0_alias,@"STO_CUDA_RESERVED_SHARED STV_DEFAULT"
__nv_reservedSMEM_offset_0_alias:
	.zero		0
	.zero		64


//--------------------- .nv.constant0._Z1fPciPlS0_S_ --------------------------
	.section	.nv.constant0._Z1fPciPlS0_S_,"a",@progbits
	.sectionflags	@""
	.align	4
.nv.constant0._Z1fPciPlS0_S_:
	.zero		936


//--------------------- SYMBOLS --------------------------

	.type		.nv.reservedSmem.offset0,@object
	.size		.nv.reservedSmem.offset0,0x4
